//
// Generated by NVIDIA NVVM Compiler
//
// Compiler Build ID: CL-36424714
// Cuda compilation tools, release 13.0, V13.0.88
// Based on NVVM 20.0.0
//

.version 9.0
.target sm_100
.address_size 64

	// .globl	_Z21jacobi_compute_kernelPfS_iPb
// _ZZ16reduction_kernelPfS_S_iE11shared_diff has been demoted

.visible .entry _Z21jacobi_compute_kernelPfS_iPb(
	.param .u64 .ptr .align 1 _Z21jacobi_compute_kernelPfS_iPb_param_0,
	.param .u64 .ptr .align 1 _Z21jacobi_compute_kernelPfS_iPb_param_1,
	.param .u32 _Z21jacobi_compute_kernelPfS_iPb_param_2,
	.param .u64 .ptr .align 1 _Z21jacobi_compute_kernelPfS_iPb_param_3
)
{
	.reg .pred 	%p<22>;
	.reg .b16 	%rs<3>;
	.reg .b32 	%r<19>;
	.reg .b32 	%f<10>;
	.reg .b64 	%rd<25>;

	ld.param.u64 	%rd4, [_Z21jacobi_compute_kernelPfS_iPb_param_0];
	ld.param.u64 	%rd5, [_Z21jacobi_compute_kernelPfS_iPb_param_1];
	ld.param.u32 	%r7, [_Z21jacobi_compute_kernelPfS_iPb_param_2];
	ld.param.u64 	%rd6, [_Z21jacobi_compute_kernelPfS_iPb_param_3];
	cvta.to.global.u64 	%rd1, %rd5;
	cvta.to.global.u64 	%rd2, %rd4;
	cvta.to.global.u64 	%rd3, %rd6;
	mov.u32 	%r8, %ctaid.x;
	mov.u32 	%r9, %ntid.x;
	mov.u32 	%r10, %tid.x;
	mad.lo.s32 	%r11, %r8, %r9, %r10;
	mov.u32 	%r12, %ctaid.y;
	mov.u32 	%r13, %ntid.y;
	mov.u32 	%r14, %tid.y;
	mad.lo.s32 	%r15, %r12, %r13, %r14;
	mul.lo.s32 	%r3, %r7, %r15;
	add.s32 	%r4, %r3, %r11;
	setp.gt.s32 	%p3, %r11, 0;
	add.s32 	%r5, %r7, -1;
	setp.lt.s32 	%p4, %r11, %r5;
	and.pred  	%p5, %p3, %p4;
	setp.ne.s32 	%p6, %r15, 0;
	and.pred  	%p7, %p6, %p5;
	setp.lt.s32 	%p8, %r15, %r5;
	and.pred  	%p9, %p7, %p8;
	@%p9 bra 	$L__BB0_4;
	cvt.s64.s32 	%rd7, %r4;
	add.s64 	%rd8, %rd3, %rd7;
	ld.global.u8 	%rs1, [%rd8];
	setp.ne.s16 	%p21, %rs1, 0;
$L__BB0_2:
	setp.ne.s32 	%p12, %r11, 0;
	not.pred 	%p13, %p21;
	and.pred  	%p14, %p12, %p13;
	setp.ne.s32 	%p15, %r11, %r5;
	and.pred  	%p16, %p14, %p15;
	setp.ne.s32 	%p17, %r15, 0;
	and.pred  	%p18, %p17, %p16;
	setp.ne.s32 	%p19, %r15, %r5;
	and.pred  	%p20, %p18, %p19;
	@%p20 bra 	$L__BB0_6;
	mul.wide.s32 	%rd11, %r4, 4;
	add.s64 	%rd12, %rd2, %rd11;
	ld.global.f32 	%f1, [%rd12];
	add.s64 	%rd13, %rd1, %rd11;
	st.global.f32 	[%rd13], %f1;
	bra.uni 	$L__BB0_6;
$L__BB0_4:
	cvt.s64.s32 	%rd9, %r4;
	add.s64 	%rd10, %rd3, %rd9;
	ld.global.u8 	%rs2, [%rd10];
	setp.ne.s16 	%p11, %rs2, 0;
	mov.pred 	%p21, -1;
	@%p11 bra 	$L__BB0_2;
	sub.s32 	%r16, %r3, %r7;
	add.s32 	%r17, %r16, %r11;
	mul.wide.s32 	%rd14, %r17, 4;
	add.s64 	%rd15, %rd2, %rd14;
	ld.global.f32 	%f2, [%rd15];
	add.s32 	%r18, %r4, %r7;
	mul.wide.s32 	%rd16, %r18, 4;
	add.s64 	%rd17, %rd2, %rd16;
	ld.global.f32 	%f3, [%rd17];
	add.f32 	%f4, %f2, %f3;
	cvt.s64.s32 	%rd18, %r3;
	cvt.u64.u32 	%rd19, %r11;
	add.s64 	%rd20, %rd19, %rd18;
	shl.b64 	%rd21, %rd20, 2;
	add.s64 	%rd22, %rd2, %rd21;
	ld.global.f32 	%f5, [%rd22+-4];
	add.f32 	%f6, %f4, %f5;
	ld.global.f32 	%f7, [%rd22+4];
	add.f32 	%f8, %f6, %f7;
	mul.f32 	%f9, %f8, 0f3E800000;
	mul.wide.s32 	%rd23, %r4, 4;
	add.s64 	%rd24, %rd1, %rd23;
	st.global.f32 	[%rd24], %f9;
$L__BB0_6:
	ret;

}
	// .globl	_Z16reduction_kernelPfS_S_i
.visible .entry _Z16reduction_kernelPfS_S_i(
	.param .u64 .ptr .align 1 _Z16reduction_kernelPfS_S_i_param_0,
	.param .u64 .ptr .align 1 _Z16reduction_kernelPfS_S_i_param_1,
	.param .u64 .ptr .align 1 _Z16reduction_kernelPfS_S_i_param_2,
	.param .u32 _Z16reduction_kernelPfS_S_i_param_3
)
{
	.reg .pred 	%p<11>;
	.reg .b32 	%r<21>;
	.reg .b32 	%f<29>;
	.reg .b64 	%rd<10>;
	// demoted variable
	.shared .align 4 .b8 _ZZ16reduction_kernelPfS_S_iE11shared_diff[1024];
	ld.param.u64 	%rd1, [_Z16reduction_kernelPfS_S_i_param_0];
	ld.param.u64 	%rd2, [_Z16reduction_kernelPfS_S_i_param_1];
	ld.param.u64 	%rd3, [_Z16reduction_kernelPfS_S_i_param_2];
	ld.param.u32 	%r6, [_Z16reduction_kernelPfS_S_i_param_3];
	mov.u32 	%r7, %ctaid.x;
	mov.u32 	%r8, %ntid.x;
	mov.u32 	%r9, %tid.x;
	mad.lo.s32 	%r1, %r7, %r8, %r9;
	mov.u32 	%r10, %ctaid.y;
	mov.u32 	%r11, %ntid.y;
	mov.u32 	%r12, %tid.y;
	mad.lo.s32 	%r13, %r10, %r11, %r12;
	mad.lo.s32 	%r3, %r12, %r8, %r9;
	shl.b32 	%r14, %r3, 2;
	mov.u32 	%r15, _ZZ16reduction_kernelPfS_S_iE11shared_diff;
	add.s32 	%r4, %r15, %r14;
	mov.b32 	%r16, 0;
	st.shared.u32 	[%r4], %r16;
	max.s32 	%r17, %r1, %r13;
	setp.ge.s32 	%p1, %r17, %r6;
	@%p1 bra 	$L__BB1_2;
	cvta.to.global.u64 	%rd4, %rd2;
	cvta.to.global.u64 	%rd5, %rd1;
	mad.lo.s32 	%r18, %r6, %r13, %r1;
	mul.wide.s32 	%rd6, %r18, 4;
	add.s64 	%rd7, %rd4, %rd6;
	ld.global.f32 	%f1, [%rd7];
	add.s64 	%rd8, %rd5, %rd6;
	ld.global.f32 	%f2, [%rd8];
	sub.f32 	%f3, %f1, %f2;
	abs.f32 	%f4, %f3;
	st.shared.f32 	[%r4], %f4;
$L__BB1_2:
	bar.sync 	0;
	setp.gt.u32 	%p2, %r3, 127;
	@%p2 bra 	$L__BB1_4;
	ld.shared.f32 	%f5, [%r4];
	ld.shared.f32 	%f6, [%r4+512];
	max.f32 	%f7, %f5, %f6;
	st.shared.f32 	[%r4], %f7;
$L__BB1_4:
	bar.sync 	0;
	setp.gt.u32 	%p3, %r3, 63;
	@%p3 bra 	$L__BB1_6;
	ld.shared.f32 	%f8, [%r4];
	ld.shared.f32 	%f9, [%r4+256];
	max.f32 	%f10, %f8, %f9;
	st.shared.f32 	[%r4], %f10;
$L__BB1_6:
	bar.sync 	0;
	setp.gt.u32 	%p4, %r3, 31;
	@%p4 bra 	$L__BB1_8;
	ld.shared.f32 	%f11, [%r4];
	ld.shared.f32 	%f12, [%r4+128];
	max.f32 	%f13, %f11, %f12;
	st.shared.f32 	[%r4], %f13;
$L__BB1_8:
	bar.sync 	0;
	setp.gt.u32 	%p5, %r3, 15;
	@%p5 bra 	$L__BB1_10;
	ld.shared.f32 	%f14, [%r4];
	ld.shared.f32 	%f15, [%r4+64];
	max.f32 	%f16, %f14, %f15;
	st.shared.f32 	[%r4], %f16;
$L__BB1_10:
	bar.sync 	0;
	setp.gt.u32 	%p6, %r3, 7;
	@%p6 bra 	$L__BB1_12;
	ld.shared.f32 	%f17, [%r4];
	ld.shared.f32 	%f18, [%r4+32];
	max.f32 	%f19, %f17, %f18;
	st.shared.f32 	[%r4], %f19;
$L__BB1_12:
	bar.sync 	0;
	setp.gt.u32 	%p7, %r3, 3;
	@%p7 bra 	$L__BB1_14;
	ld.shared.f32 	%f20, [%r4];
	ld.shared.f32 	%f21, [%r4+16];
	max.f32 	%f22, %f20, %f21;
	st.shared.f32 	[%r4], %f22;
$L__BB1_14:
	bar.sync 	0;
	setp.gt.u32 	%p8, %r3, 1;
	@%p8 bra 	$L__BB1_16;
	ld.shared.f32 	%f23, [%r4];
	ld.shared.f32 	%f24, [%r4+8];
	max.f32 	%f25, %f23, %f24;
	st.shared.f32 	[%r4], %f25;
$L__BB1_16:
	bar.sync 	0;
	setp.ne.s32 	%p9, %r3, 0;
	@%p9 bra 	$L__BB1_18;
	ld.shared.f32 	%f26, [%r4];
	ld.shared.f32 	%f27, [_ZZ16reduction_kernelPfS_S_iE11shared_diff+4];
	max.f32 	%f28, %f26, %f27;
	st.shared.f32 	[%r4], %f28;
$L__BB1_18:
	setp.ne.s32 	%p10, %r3, 0;
	bar.sync 	0;
	@%p10 bra 	$L__BB1_20;
	ld.shared.u32 	%r19, [_ZZ16reduction_kernelPfS_S_iE11shared_diff];
	cvta.to.global.u64 	%rd9, %rd3;
	atom.global.max.s32 	%r20, [%rd9], %r19;
$L__BB1_20:
	ret;

}


// ===== COMPILED SASS (sm_100) =====

	.target	sm_100

	.elftype	@"ET_EXEC"


//--------------------- .note.nv.tkinfo           --------------------------
	.section	.note.nv.tkinfo,"",@"SHT_NOTE"
	.sectionflags	@"SHF_NOTE_NV_TKINFO"
	.tkinfo
        /*0018*/ 	.word	0x00000002
        /*0030*/ 	.string	""
        /*0030*/ 	.string	"ptxas"
        /*0030*/ 	.string	"Cuda compilation tools, release 13.0, V13.0.88"
        /*0030*/ 	.string	"Build cuda_13.0.r13.0/compiler.36424714_0"
        /*0030*/ 	.string	"-arch sm_100 -m 64 "



//--------------------- .note.nv.cuinfo           --------------------------
	.section	.note.nv.cuinfo,"",@"SHT_NOTE"
	.sectionflags	@"SHF_NOTE_NV_CUINFO"
        /*0018*/ 	.short	0x0002
        /*001a*/ 	.short	0x0064
        /*001c*/ 	.short	0x0082
	.zero		2


//--------------------- .nv.info                  --------------------------
	.section	.nv.info,"",@"SHT_CUDA_INFO"
	.align	4


	//----- nvinfo : EIATTR_REGCOUNT
	.align		4
        /*0000*/ 	.byte	0x04, 0x2f
        /*0002*/ 	.short	(.L_1 - .L_0)
	.align		4
.L_0:
        /*0004*/ 	.word	index@(_Z21jacobi_compute_kernelPfS_iPb)
        /*0008*/ 	.word	0x00000010


	//----- nvinfo : EIATTR_FRAME_SIZE
	.align		4
.L_1:
        /*000c*/ 	.byte	0x04, 0x11
        /*000e*/ 	.short	(.L_3 - .L_2)
	.align		4
.L_2:
        /*0010*/ 	.word	index@(_Z21jacobi_compute_kernelPfS_iPb)
        /*0014*/ 	.word	0x00000000


	//----- nvinfo : EIATTR_REGCOUNT
	.align		4
.L_3:
        /*0018*/ 	.byte	0x04, 0x2f
        /*001a*/ 	.short	(.L_5 - .L_4)
	.align		4
.L_4:
        /*001c*/ 	.word	index@(_Z16reduction_kernelPfS_S_i)
        /*0020*/ 	.word	0x0000000d


	//----- nvinfo : EIATTR_FRAME_SIZE
	.align		4
.L_5:
        /*0024*/ 	.byte	0x04, 0x11
        /*0026*/ 	.short	(.L_7 - .L_6)
	.align		4
.L_6:
        /*0028*/ 	.word	index@(_Z16reduction_kernelPfS_S_i)
        /*002c*/ 	.word	0x00000000


	//----- nvinfo : EIATTR_MIN_STACK_SIZE
	.align		4
.L_7:
        /*0030*/ 	.byte	0x04, 0x12
        /*0032*/ 	.short	(.L_9 - .L_8)
	.align		4
.L_8:
        /*0034*/ 	.word	index@(_Z16reduction_kernelPfS_S_i)
        /*0038*/ 	.word	0x00000000


	//----- nvinfo : EIATTR_MIN_STACK_SIZE
	.align		4
.L_9:
        /*003c*/ 	.byte	0x04, 0x12
        /*003e*/ 	.short	(.L_11 - .L_10)
	.align		4
.L_10:
        /*0040*/ 	.word	index@(_Z21jacobi_compute_kernelPfS_iPb)
        /*0044*/ 	.word	0x00000000
.L_11:


//--------------------- .nv.compat                --------------------------
	.section	.nv.compat,"",@"SHT_CUDA_COMPAT_INFO"
	.align	4
        /*0000*/ 	.byte	0x02, 0x09, 0x00, 0x00, 0x02, 0x02, 0x01, 0x00, 0x02, 0x05, 0x05, 0x00, 0x03, 0x07, 0x01, 0x01
        /*0010*/ 	.byte	0x02, 0x03, 0x00, 0x00, 0x02, 0x06, 0x01, 0x00, 0x04, 0x0b, 0x08, 0x00, 0x09, 0x00, 0x00, 0x00
        /*0020*/ 	.byte	0x00, 0x00, 0x00, 0x00


//--------------------- .nv.info._Z16reduction_kernelPfS_S_i --------------------------
	.section	.nv.info._Z16reduction_kernelPfS_S_i,"",@"SHT_CUDA_INFO"
	.sectionflags	@""
	.align	4


	//----- nvinfo : EIATTR_CUDA_API_VERSION
	.align		4
        /*0000*/ 	.byte	0x04, 0x37
        /*0002*/ 	.short	(.L_13 - .L_12)
.L_12:
        /*0004*/ 	.word	0x00000082


	//----- nvinfo : EIATTR_KPARAM_INFO
	.align		4
.L_13:
        /*0008*/ 	.byte	0x04, 0x17
        /*000a*/ 	.short	(.L_15 - .L_14)
.L_14:
        /*000c*/ 	.word	0x00000000
        /*0010*/ 	.short	0x0003
        /*0012*/ 	.short	0x0018
        /*0014*/ 	.byte	0x00, 0xf0, 0x11, 0x00


	//----- nvinfo : EIATTR_KPARAM_INFO
	.align		4
.L_15:
        /*0018*/ 	.byte	0x04, 0x17
        /*001a*/ 	.short	(.L_17 - .L_16)
.L_16:
        /*001c*/ 	.word	0x00000000
        /*0020*/ 	.short	0x0002
        /*0022*/ 	.short	0x0010
        /*0024*/ 	.byte	0x00, 0xf5, 0x21, 0x00


	//----- nvinfo : EIATTR_KPARAM_INFO
	.align		4
.L_17:
        /*0028*/ 	.byte	0x04, 0x17
        /*002a*/ 	.short	(.L_19 - .L_18)
.L_18:
        /*002c*/ 	.word	0x00000000
        /*0030*/ 	.short	0x0001
        /*0032*/ 	.short	0x0008
        /*0034*/ 	.byte	0x00, 0xf5, 0x21, 0x00


	//----- nvinfo : EIATTR_KPARAM_INFO
	.align		4
.L_19:
        /*0038*/ 	.byte	0x04, 0x17
        /*003a*/ 	.short	(.L_21 - .L_20)
.L_20:
        /*003c*/ 	.word	0x00000000
        /*0040*/ 	.short	0x0000
        /*0042*/ 	.short	0x0000
        /*0044*/ 	.byte	0x00, 0xf5, 0x21, 0x00


	//----- nvinfo : EIATTR_SPARSE_MMA_MASK
	.align		4
.L_21:
        /*0048*/ 	.byte	0x03, 0x50
        /*004a*/ 	.short	0x0000


	//----- nvinfo : EIATTR_MAXREG_COUNT
	.align		4
        /*004c*/ 	.byte	0x03, 0x1b
        /*004e*/ 	.short	0x00ff


	//----- nvinfo : EIATTR_NUM_BARRIERS
	.align		4
        /*0050*/ 	.byte	0x02, 0x4c
        /*0052*/ 	.byte	0x01
	.zero		1


	//----- nvinfo : EIATTR_MERCURY_ISA_VERSION
	.align		4
        /*0054*/ 	.byte	0x03, 0x5f
        /*0056*/ 	.short	0x0101


	//----- nvinfo : EIATTR_VRC_CTA_INIT_COUNT
	.align		4
        /*0058*/ 	.byte	0x02, 0x4a
	.zero		1
	.zero		1


	//----- nvinfo : EIATTR_EXIT_INSTR_OFFSETS
	.align		4
        /*005c*/ 	.byte	0x04, 0x1c
        /*005e*/ 	.short	(.L_23 - .L_22)


	//   ....[0]....
.L_22:
        /*0060*/ 	.word	0x000004e0


	//   ....[1]....
        /*0064*/ 	.word	0x00000520


	//----- nvinfo : EIATTR_CBANK_PARAM_SIZE
	.align		4
.L_23:
        /*0068*/ 	.byte	0x03, 0x19
        /*006a*/ 	.short	0x001c


	//----- nvinfo : EIATTR_PARAM_CBANK
	.align		4
        /*006c*/ 	.byte	0x04, 0x0a
        /*006e*/ 	.short	(.L_25 - .L_24)
	.align		4
.L_24:
        /*0070*/ 	.word	index@(.nv.constant0._Z16reduction_kernelPfS_S_i)
        /*0074*/ 	.short	0x0380
        /*0076*/ 	.short	0x001c


	//----- nvinfo : EIATTR_SW_WAR
	.align		4
.L_25:
        /*0078*/ 	.byte	0x04, 0x36
        /*007a*/ 	.short	(.L_27 - .L_26)
.L_26:
        /*007c*/ 	.word	0x00000008
.L_27:


//--------------------- .nv.info._Z21jacobi_compute_kernelPfS_iPb --------------------------
	.section	.nv.info._Z21jacobi_compute_kernelPfS_iPb,"",@"SHT_CUDA_INFO"
	.sectionflags	@""
	.align	4


	//----- nvinfo : EIATTR_CUDA_API_VERSION
	.align		4
        /*0000*/ 	.byte	0x04, 0x37
        /*0002*/ 	.short	(.L_29 - .L_28)
.L_28:
        /*0004*/ 	.word	0x00000082


	//----- nvinfo : EIATTR_KPARAM_INFO
	.align		4
.L_29:
        /*0008*/ 	.byte	0x04, 0x17
        /*000a*/ 	.short	(.L_31 - .L_30)
.L_30:
        /*000c*/ 	.word	0x00000000
        /*0010*/ 	.short	0x0003
        /*0012*/ 	.short	0x0018
        /*0014*/ 	.byte	0x00, 0xf5, 0x21, 0x00


	//----- nvinfo : EIATTR_KPARAM_INFO
	.align		4
.L_31:
        /*0018*/ 	.byte	0x04, 0x17
        /*001a*/ 	.short	(.L_33 - .L_32)
.L_32:
        /*001c*/ 	.word	0x00000000
        /*0020*/ 	.short	0x0002
        /*0022*/ 	.short	0x0010
        /*0024*/ 	.byte	0x00, 0xf0, 0x11, 0x00


	//----- nvinfo : EIATTR_KPARAM_INFO
	.align		4
.L_33:
        /*0028*/ 	.byte	0x04, 0x17
        /*002a*/ 	.short	(.L_35 - .L_34)
.L_34:
        /*002c*/ 	.word	0x00000000
        /*0030*/ 	.short	0x0001
        /*0032*/ 	.short	0x0008
        /*0034*/ 	.byte	0x00, 0xf5, 0x21, 0x00


	//----- nvinfo : EIATTR_KPARAM_INFO
	.align		4
.L_35:
        /*0038*/ 	.byte	0x04, 0x17
        /*003a*/ 	.short	(.L_37 - .L_36)
.L_36:
        /*003c*/ 	.word	0x00000000
        /*0040*/ 	.short	0x0000
        /*0042*/ 	.short	0x0000
        /*0044*/ 	.byte	0x00, 0xf5, 0x21, 0x00


	//----- nvinfo : EIATTR_SPARSE_MMA_MASK
	.align		4
.L_37:
        /*0048*/ 	.byte	0x03, 0x50
        /*004a*/ 	.short	0x0000


	//----- nvinfo : EIATTR_MAXREG_COUNT
	.align		4
        /*004c*/ 	.byte	0x03, 0x1b
        /*004e*/ 	.short	0x00ff


	//----- nvinfo : EIATTR_MERCURY_ISA_VERSION
	.align		4
        /*0050*/ 	.byte	0x03, 0x5f
        /*0052*/ 	.short	0x0101


	//----- nvinfo : EIATTR_VRC_CTA_INIT_COUNT
	.align		4
        /*0054*/ 	.byte	0x02, 0x4a
	.zero		1
	.zero		1


	//----- nvinfo : EIATTR_EXIT_INSTR_OFFSETS
	.align		4
        /*0058*/ 	.byte	0x04, 0x1c
        /*005a*/ 	.short	(.L_39 - .L_38)


	//   ....[0]....
.L_38:
        /*005c*/ 	.word	0x00000360


	//   ....[1]....
        /*0060*/ 	.word	0x000003c0


	//   ....[2]....
        /*0064*/ 	.word	0x00000430


	//----- nvinfo : EIATTR_CRS_STACK_SIZE
	.align		4
.L_39:
        /*0068*/ 	.byte	0x04, 0x1e
        /*006a*/ 	.short	(.L_41 - .L_40)
.L_40:
        /*006c*/ 	.word	0x00000000


	//----- nvinfo : EIATTR_CBANK_PARAM_SIZE
	.align		4
.L_41:
        /*0070*/ 	.byte	0x03, 0x19
        /*0072*/ 	.short	0x0020


	//----- nvinfo : EIATTR_PARAM_CBANK
	.align		4
        /*0074*/ 	.byte	0x04, 0x0a
        /*0076*/ 	.short	(.L_43 - .L_42)
	.align		4
.L_42:
        /*0078*/ 	.word	index@(.nv.constant0._Z21jacobi_compute_kernelPfS_iPb)
        /*007c*/ 	.short	0x0380
        /*007e*/ 	.short	0x0020


	//----- nvinfo : EIATTR_SW_WAR
	.align		4
.L_43:
        /*0080*/ 	.byte	0x04, 0x36
        /*0082*/ 	.short	(.L_45 - .L_44)
.L_44:
        /*0084*/ 	.word	0x00000008
.L_45:


//--------------------- .nv.callgraph             --------------------------
	.section	.nv.callgraph,"",@"SHT_CUDA_CALLGRAPH"
	.align	4
	.sectionentsize	8
	.align		4
        /*0000*/ 	.word	0x00000000
	.align		4
        /*0004*/ 	.word	0xffffffff
	.align		4
        /*0008*/ 	.word	0x00000000
	.align		4
        /*000c*/ 	.word	0xfffffffe
	.align		4
        /*0010*/ 	.word	0x00000000
	.align		4
        /*0014*/ 	.word	0xfffffffd
	.align		4
        /*0018*/ 	.word	0x00000000
	.align		4
        /*001c*/ 	.word	0xfffffffc


//--------------------- .text._Z16reduction_kernelPfS_S_i --------------------------
	.section	.text._Z16reduction_kernelPfS_S_i,"ax",@progbits
	.align	128
        .global         _Z16reduction_kernelPfS_S_i
        .type           _Z16reduction_kernelPfS_S_i,@function
        .size           _Z16reduction_kernelPfS_S_i,(.L_x_5 - _Z16reduction_kernelPfS_S_i)
        .other          _Z16reduction_kernelPfS_S_i,@"STO_CUDA_ENTRY STV_DEFAULT"
_Z16reduction_kernelPfS_S_i:
.text._Z16reduction_kernelPfS_S_i:
[----:B------:R-:W-:Y:S01]  /*0000*/  LDC R1, c[0x0][0x37c] ;  /* 0x0000df00ff017b82 */ /* 0x000fe20000000800 */
[----:B------:R-:W0:Y:S07]  /*0010*/  S2R R9, SR_TID.X ;  /* 0x0000000000097919 */ /* 0x000e2e0000002100 */
[----:B------:R-:W0:Y:S01]  /*0020*/  LDC R6, c[0x0][0x360] ;  /* 0x0000d800ff067b82 */ /* 0x000e220000000800 */
[----:B------:R-:W1:Y:S01]  /*0030*/  LDCU UR8, c[0x0][0x398] ;  /* 0x00007300ff0877ac */ /* 0x000e620008000800 */
[----:B------:R-:W2:Y:S01]  /*0040*/  S2R R8, SR_TID.Y ;  /* 0x0000000000087919 */ /* 0x000ea20000002200 */
[----:B------:R-:W3:Y:S05]  /*0050*/  LDCU.64 UR6, c[0x0][0x358] ;  /* 0x00006b00ff0677ac */ /* 0x000eea0008000a00 */
[----:B------:R-:W0:Y:S08]  /*0060*/  S2UR UR4, SR_CTAID.X ;  /* 0x00000000000479c3 */ /* 0x000e300000002500 */
[----:B------:R-:W2:Y:S08]  /*0070*/  S2UR UR5, SR_CTAID.Y ;  /* 0x00000000000579c3 */ /* 0x000eb00000002600 */
[----:B------:R-:W2:Y:S01]  /*0080*/  LDC R7, c[0x0][0x364] ;  /* 0x0000d900ff077b82 */ /* 0x000ea20000000800 */
[----:B0-----:R-:W-:-:S07]  /*0090*/  IMAD R0, R6, UR4, R9 ;  /* 0x0000000406007c24 */ /* 0x001fce000f8e0209 */
[----:B------:R-:W0:Y:S08]  /*00a0*/  LDC.64 R2, c[0x0][0x388] ;  /* 0x0000e200ff027b82 */ /* 0x000e300000000a00 */
[----:B------:R-:W4:Y:S01]  /*00b0*/  LDC.64 R4, c[0x0][0x380] ;  /* 0x0000e000ff047b82 */ /* 0x000f220000000a00 */
[----:B--2---:R-:W-:-:S05]  /*00c0*/  IMAD R7, R7, UR5, R8 ;  /* 0x0000000507077c24 */ /* 0x004fca000f8e0208 */
[----:B------:R-:W-:-:S04]  /*00d0*/  VIMNMX R10, PT, PT, R0, R7, !PT ;  /* 0x00000007000a7248 */ /* 0x000fc80007fe0100 */
[----:B-1----:R-:W-:-:S13]  /*00e0*/  ISETP.GE.AND P0, PT, R10, UR8, PT ;  /* 0x000000080a007c0c */ /* 0x002fda000bf06270 */
[----:B------:R-:W-:-:S04]  /*00f0*/  @!P0 IMAD R7, R7, UR8, R0 ;  /* 0x0000000807078c24 */ /* 0x000fc8000f8e0200 */
[----:B0-----:R-:W-:-:S04]  /*0100*/  @!P0 IMAD.WIDE R2, R7, 0x4, R2 ;  /* 0x0000000407028825 */ /* 0x001fc800078e0202 */
[----:B----4-:R-:W-:Y:S02]  /*0110*/  @!P0 IMAD.WIDE R4, R7, 0x4, R4 ;  /* 0x0000000407048825 */ /* 0x010fe400078e0204 */
[----:B---3--:R-:W2:Y:S04]  /*0120*/  @!P0 LDG.E R2, desc[UR6][R2.64] ;  /* 0x0000000602028981 */ /* 0x008ea8000c1e1900 */
[----:B------:R-:W2:Y:S01]  /*0130*/  @!P0 LDG.E R5, desc[UR6][R4.64] ;  /* 0x0000000604058981 */ /* 0x000ea2000c1e1900 */
[----:B------:R-:W0:Y:S01]  /*0140*/  S2UR UR5, SR_CgaCtaId ;  /* 0x00000000000579c3 */ /* 0x000e220000008800 */
[----:B------:R-:W-:Y:S01]  /*0150*/  UMOV UR4, 0x400 ;  /* 0x0000040000047882 */ /* 0x000fe20000000000 */
[----:B------:R-:W-:Y:S02]  /*0160*/  IMAD R0, R6, R8, R9 ;  /* 0x0000000806007224 */ /* 0x000fe400078e0209 */
[----:B------:R-:W-:-:S03]  /*0170*/  IMAD.MOV.U32 R9, RZ, RZ, RZ ;  /* 0x000000ffff097224 */ /* 0x000fc600078e00ff */
[----:B------:R-:W-:Y:S01]  /*0180*/  ISETP.GT.U32.AND P1, PT, R0, 0x7f, PT ;  /* 0x0000007f0000780c */ /* 0x000fe20003f24070 */
[----:B0-----:R-:W-:-:S06]  /*0190*/  ULEA UR4, UR5, UR4, 0x18 ;  /* 0x0000000405047291 */ /* 0x001fcc000f8ec0ff */
[----:B------:R-:W-:Y:S01]  /*01a0*/  LEA R6, R0, UR4, 0x2 ;  /* 0x0000000400067c11 */ /* 0x000fe2000f8e10ff */
[----:B--2---:R-:W-:-:S04]  /*01b0*/  @!P0 FADD R7, R2, -R5 ;  /* 0x8000000502078221 */ /* 0x004fc80000000000 */
[----:B------:R-:W-:Y:S01]  /*01c0*/  @!P0 FADD R9, |R7|, -RZ ;  /* 0x800000ff07098221 */ /* 0x000fe20000000200 */
[----:B------:R-:W-:-:S04]  /*01d0*/  ISETP.GT.U32.AND P0, PT, R0, 0x3f, PT ;  /* 0x0000003f0000780c */ /* 0x000fc80003f04070 */
[----:B------:R-:W-:Y:S01]  /*01e0*/  STS [R6], R9 ;  /* 0x0000000906007388 */ /* 0x000fe20000000800 */
[----:B------:R-:W-:Y:S06]  /*01f0*/  BAR.SYNC.DEFER_BLOCKING 0x0 ;  /* 0x0000000000007b1d */ /* 0x000fec0000010000 */
[----:B------:R-:W-:Y:S04]  /*0200*/  @!P1 LDS R2, [R6] ;  /* 0x0000000006029984 */ /* 0x000fe80000000800 */
[----:B------:R-:W0:Y:S02]  /*0210*/  @!P1 LDS R3, [R6+0x200] ;  /* 0x0002000006039984 */ /* 0x000e240000000800 */
[----:B0-----:R-:W-:-:S05]  /*0220*/  @!P1 FMNMX R3, R2, R3, !PT ;  /* 0x0000000302039209 */ /* 0x001fca0007800000 */
[----:B------:R-:W-:Y:S01]  /*0230*/  @!P1 STS [R6], R3 ;  /* 0x0000000306009388 */ /* 0x000fe20000000800 */
[----:B------:R-:W-:Y:S01]  /*0240*/  BAR.SYNC.DEFER_BLOCKING 0x0 ;  /* 0x0000000000007b1d */ /* 0x000fe20000010000 */
[----:B------:R-:W-:-:S05]  /*0250*/  ISETP.GT.U32.AND P1, PT, R0, 0x1f, PT ;  /* 0x0000001f0000780c */ /* 0x000fca0003f24070 */
        /* <DEDUP_REMOVED lines=29> */
[----:B------:R-:W-:-:S05]  /*0430*/  ISETP.NE.AND P0, PT, R0, RZ, PT ;  /* 0x000000ff0000720c */ /* 0x000fca0003f05270 */
[----:B------:R-:W-:Y:S04]  /*0440*/  @!P1 LDS R2, [R6] ;  /* 0x0000000006029984 */ /* 0x000fe80000000800 */
[----:B------:R-:W0:Y:S02]  /*0450*/  @!P1 LDS R3, [R6+0x8] ;  /* 0x0000080006039984 */ /* 0x000e240000000800 */
[----:B0-----:R-:W-:-:S05]  /*0460*/  @!P1 FMNMX R3, R2, R3, !PT ;  /* 0x0000000302039209 */ /* 0x001fca0007800000 */
[----:B------:R-:W-:Y:S01]  /*0470*/  @!P1 STS [R6], R3 ;  /* 0x0000000306009388 */ /* 0x000fe20000000800 */
[----:B------:R-:W-:Y:S06]  /*0480*/  BAR.SYNC.DEFER_BLOCKING 0x0 ;  /* 0x0000000000007b1d */ /* 0x000fec0000010000 */
[----:B------:R-:W-:Y:S04]  /*0490*/  @!P0 LDS R0, [R6] ;  /* 0x0000000006008984 */ /* 0x000fe80000000800 */
[----:B------:R-:W0:Y:S02]  /*04a0*/  @!P0 LDS R5, [UR4+0x4] ;  /* 0x00000404ff058984 */ /* 0x000e240008000800 */
[----:B0-----:R-:W-:-:S05]  /*04b0*/  @!P0 FMNMX R5, R0, R5, !PT ;  /* 0x0000000500058209 */ /* 0x001fca0007800000 */
[----:B------:R0:W-:Y:S01]  /*04c0*/  @!P0 STS [R6], R5 ;  /* 0x0000000506008388 */ /* 0x0001e20000000800 */
[----:B------:R-:W-:Y:S06]  /*04d0*/  BAR.SYNC.DEFER_BLOCKING 0x0 ;  /* 0x0000000000007b1d */ /* 0x000fec0000010000 */
[----:B------:R-:W-:Y:S05]  /*04e0*/  @P0 EXIT ;  /* 0x000000000000094d */ /* 0x000fea0003800000 */
[----:B0-----:R-:W0:Y:S01]  /*04f0*/  LDS R5, [UR4] ;  /* 0x00000004ff057984 */ /* 0x001e220008000800 */
[----:B------:R-:W0:Y:S03]  /*0500*/  LDC.64 R2, c[0x0][0x390] ;  /* 0x0000e400ff027b82 */ /* 0x000e260000000a00 */
[----:B0-----:R-:W-:Y:S01]  /*0510*/  REDG.E.MAX.S32.STRONG.GPU desc[UR6][R2.64], R5 ;  /* 0x000000050200798e */ /* 0x001fe2000d12e306 */
[----:B------:R-:W-:Y:S05]  /*0520*/  EXIT ;  /* 0x000000000000794d */ /* 0x000fea0003800000 */
.L_x_0:
[----:B------:R-:W-:-:S00]  /*0530*/  BRA `(.L_x_0) ;  /* 0xfffffffc00fc7947 */ /* 0x000fc0000383ffff */
[----:B------:R-:W-:-:S00]  /*0540*/  NOP ;  /* 0x0000000000007918 */ /* 0x000fc00000000000 */
        /* <DEDUP_REMOVED lines=11> */
.L_x_5:


//--------------------- .text._Z21jacobi_compute_kernelPfS_iPb --------------------------
	.section	.text._Z21jacobi_compute_kernelPfS_iPb,"ax",@progbits
	.align	128
        .global         _Z21jacobi_compute_kernelPfS_iPb
        .type           _Z21jacobi_compute_kernelPfS_iPb,@function
        .size           _Z21jacobi_compute_kernelPfS_iPb,(.L_x_6 - _Z21jacobi_compute_kernelPfS_iPb)
        .other          _Z21jacobi_compute_kernelPfS_iPb,@"STO_CUDA_ENTRY STV_DEFAULT"
_Z21jacobi_compute_kernelPfS_iPb:
.text._Z21jacobi_compute_kernelPfS_iPb:
[----:B------:R-:W-:Y:S01]  /*0000*/  LDC R1, c[0x0][0x37c] ;  /* 0x0000df00ff017b82 */ /* 0x000fe20000000800 */
[----:B------:R-:W0:Y:S07]  /*0010*/  S2R R3, SR_TID.X ;  /* 0x0000000000037919 */ /* 0x000e2e0000002100 */
[----:B------:R-:W0:Y:S01]  /*0020*/  S2UR UR5, SR_CTAID.X ;  /* 0x00000000000579c3 */ /* 0x000e220000002500 */
[----:B------:R-:W1:Y:S01]  /*0030*/  LDCU UR8, c[0x0][0x390] ;  /* 0x00007200ff0877ac */ /* 0x000e620008000800 */
[----:B------:R-:W-:Y:S01]  /*0040*/  BSSY.RECONVERGENT B0, `(.L_x_1) ;  /* 0x0000033000007945 */ /* 0x000fe20003800200 */
[----:B------:R-:W2:Y:S05]  /*0050*/  S2R R5, SR_TID.Y ;  /* 0x0000000000057919 */ /* 0x000eaa0000002200 */
[----:B------:R-:W0:Y:S08]  /*0060*/  LDC R6, c[0x0][0x360] ;  /* 0x0000d800ff067b82 */ /* 0x000e300000000800 */
[----:B------:R-:W2:Y:S01]  /*0070*/  S2UR UR6, SR_CTAID.Y ;  /* 0x00000000000679c3 */ /* 0x000ea20000002600 */
[----:B-1----:R-:W-:-:S07]  /*0080*/  UIADD3 UR4, UPT, UPT, UR8, -0x1, URZ ;  /* 0xffffffff08047890 */ /* 0x002fce000fffe0ff */
[----:B------:R-:W2:Y:S01]  /*0090*/  LDC R4, c[0x0][0x364] ;  /* 0x0000d900ff047b82 */ /* 0x000ea20000000800 */
[----:B0-----:R-:W-:-:S05]  /*00a0*/  IMAD R6, R6, UR5, R3 ;  /* 0x0000000506067c24 */ /* 0x001fca000f8e0203 */
[----:B------:R-:W-:-:S04]  /*00b0*/  ISETP.GE.AND P0, PT, R6, UR4, PT ;  /* 0x0000000406007c0c */ /* 0x000fc8000bf06270 */
[----:B------:R-:W-:Y:S01]  /*00c0*/  ISETP.GT.AND P0, PT, R6, RZ, !P0 ;  /* 0x000000ff0600720c */ /* 0x000fe20004704270 */
[----:B--2---:R-:W-:Y:S01]  /*00d0*/  IMAD R4, R4, UR6, R5 ;  /* 0x0000000604047c24 */ /* 0x004fe2000f8e0205 */
[----:B------:R-:W0:Y:S03]  /*00e0*/  LDCU.64 UR6, c[0x0][0x358] ;  /* 0x00006b00ff0677ac */ /* 0x000e260008000a00 */
[C---:B------:R-:W-:Y:S01]  /*00f0*/  IMAD R7, R4.reuse, UR8, RZ ;  /* 0x0000000804077c24 */ /* 0x040fe2000f8e02ff */
[C---:B------:R-:W-:Y:S02]  /*0100*/  ISETP.LT.AND P1, PT, R4.reuse, UR4, PT ;  /* 0x0000000404007c0c */ /* 0x040fe4000bf21270 */
[----:B------:R-:W-:Y:S01]  /*0110*/  ISETP.NE.AND P0, PT, R4, RZ, P0 ;  /* 0x000000ff0400720c */ /* 0x000fe20000705270 */
[----:B------:R-:W-:-:S12]  /*0120*/  IMAD.IADD R0, R6, 0x1, R7 ;  /* 0x0000000106007824 */ /* 0x000fd800078e0207 */
[----:B0-----:R-:W-:Y:S05]  /*0130*/  @P0 BRA P1, `(.L_x_2) ;  /* 0x0000000000180947 */ /* 0x001fea0000800000 */
[----:B------:R-:W0:Y:S02]  /*0140*/  LDCU.64 UR10, c[0x0][0x398] ;  /* 0x00007300ff0a77ac */ /* 0x000e240008000a00 */
[----:B0-----:R-:W-:-:S04]  /*0150*/  IADD3 R2, P0, PT, R0, UR10, RZ ;  /* 0x0000000a00027c10 */ /* 0x001fc8000ff1e0ff */
[----:B------:R-:W-:-:S05]  /*0160*/  LEA.HI.X.SX32 R3, R0, UR11, 0x1, P0 ;  /* 0x0000000b00037c11 */ /* 0x000fca00080f0eff */
[----:B------:R-:W2:Y:S02]  /*0170*/  LDG.E.U8 R2, desc[UR6][R2.64] ;  /* 0x0000000602027981 */ /* 0x000ea4000c1e1100 */
[----:B--2---:R-:W-:Y:S01]  /*0180*/  ISETP.NE.AND P0, PT, R2, RZ, PT ;  /* 0x000000ff0200720c */ /* 0x004fe20003f05270 */
[----:B------:R-:W-:-:S12]  /*0190*/  BRA `(.L_x_3) ;  /* 0x0000000000747947 */ /* 0x000fd80003800000 */
.L_x_2:
[----:B------:R-:W0:Y:S02]  /*01a0*/  LDCU.64 UR10, c[0x0][0x398] ;  /* 0x00007300ff0a77ac */ /* 0x000e240008000a00 */
[----:B0-----:R-:W-:-:S04]  /*01b0*/  IADD3 R2, P0, PT, R0, UR10, RZ ;  /* 0x0000000a00027c10 */ /* 0x001fc8000ff1e0ff */
[----:B------:R-:W-:-:S05]  /*01c0*/  LEA.HI.X.SX32 R3, R0, UR11, 0x1, P0 ;  /* 0x0000000b00037c11 */ /* 0x000fca00080f0eff */
[----:B------:R-:W2:Y:S01]  /*01d0*/  LDG.E.U8 R2, desc[UR6][R2.64] ;  /* 0x0000000602027981 */ /* 0x000ea2000c1e1100 */
[----:B------:R-:W-:Y:S02]  /*01e0*/  PLOP3.LUT P0, PT, PT, PT, PT, 0x80, 0x8 ;  /* 0x000000000008781c */ /* 0x000fe40003f0f070 */
[----:B--2---:R-:W-:-:S13]  /*01f0*/  ISETP.NE.AND P1, PT, R2, RZ, PT ;  /* 0x000000ff0200720c */ /* 0x004fda0003f25270 */
[----:B------:R-:W-:Y:S05]  /*0200*/  @P1 BRA `(.L_x_3) ;  /* 0x0000000000581947 */ /* 0x000fea0003800000 */
[----:B------:R-:W0:Y:S01]  /*0210*/  LDC.64 R4, c[0x0][0x380] ;  /* 0x0000e000ff047b82 */ /* 0x000e220000000a00 */
[----:B------:R-:W1:Y:S01]  /*0220*/  LDCU.64 UR10, c[0x0][0x380] ;  /* 0x00007000ff0a77ac */ /* 0x000e620008000a00 */
[----:B------:R-:W-:Y:S01]  /*0230*/  IADD3 R3, PT, PT, R6, -UR8, R7 ;  /* 0x8000000806037c10 */ /* 0x000fe2000fffe007 */
[----:B------:R-:W-:Y:S01]  /*0240*/  VIADD R9, R0, UR8 ;  /* 0x0000000800097c36 */ /* 0x000fe20008000000 */
[----:B------:R-:W-:-:S04]  /*0250*/  IADD3 R8, P0, PT, R6, R7, RZ ;  /* 0x0000000706087210 */ /* 0x000fc80007f1e0ff */
[----:B------:R-:W-:Y:S02]  /*0260*/  LEA.HI.X.SX32 R7, R7, RZ, 0x1, P0 ;  /* 0x000000ff07077211 */ /* 0x000fe400000f0eff */
[----:B-1----:R-:W-:-:S04]  /*0270*/  LEA R6, P0, R8, UR10, 0x2 ;  /* 0x0000000a08067c11 */ /* 0x002fc8000f8010ff */
[----:B------:R-:W-:Y:S01]  /*0280*/  LEA.HI.X R7, R8, UR11, R7, 0x2, P0 ;  /* 0x0000000b08077c11 */ /* 0x000fe200080f1407 */
[----:B0-----:R-:W-:-:S04]  /*0290*/  IMAD.WIDE R2, R3, 0x4, R4 ;  /* 0x0000000403027825 */ /* 0x001fc800078e0204 */
[----:B------:R-:W-:Y:S01]  /*02a0*/  IMAD.WIDE R4, R9, 0x4, R4 ;  /* 0x0000000409047825 */ /* 0x000fe200078e0204 */
[----:B------:R-:W2:Y:S01]  /*02b0*/  LDG.E R11, desc[UR6][R6.64+-0x4] ;  /* 0xfffffc06060b7981 */ /* 0x000ea2000c1e1900 */
[----:B------:R-:W0:Y:S03]  /*02c0*/  LDC.64 R8, c[0x0][0x388] ;  /* 0x0000e200ff087b82 */ /* 0x000e260000000a00 */
[----:B------:R-:W3:Y:S04]  /*02d0*/  LDG.E R2, desc[UR6][R2.64] ;  /* 0x0000000602027981 */ /* 0x000ee8000c1e1900 */
[----:B------:R-:W3:Y:S04]  /*02e0*/  LDG.E R5, desc[UR6][R4.64] ;  /* 0x0000000604057981 */ /* 0x000ee8000c1e1900 */
[----:B------:R-:W4:Y:S01]  /*02f0*/  LDG.E R13, desc[UR6][R6.64+0x4] ;  /* 0x00000406060d7981 */ /* 0x000f22000c1e1900 */
[----:B0-----:R-:W-:-:S04]  /*0300*/  IMAD.WIDE R8, R0, 0x4, R8 ;  /* 0x0000000400087825 */ /* 0x001fc800078e0208 */
[----:B---3--:R-:W-:-:S04]  /*0310*/  FADD R10, R2, R5 ;  /* 0x00000005020a7221 */ /* 0x008fc80000000000 */
[----:B--2---:R-:W-:-:S04]  /*0320*/  FADD R10, R10, R11 ;  /* 0x0000000b0a0a7221 */ /* 0x004fc80000000000 */
[----:B----4-:R-:W-:-:S04]  /*0330*/  FADD R10, R10, R13 ;  /* 0x0000000d0a0a7221 */ /* 0x010fc80000000000 */
[----:B------:R-:W-:-:S05]  /*0340*/  FMUL R11, R10, 0.25 ;  /* 0x3e8000000a0b7820 */ /* 0x000fca0000400000 */
[----:B------:R-:W-:Y:S01]  /*0350*/  STG.E desc[UR6][R8.64], R11 ;  /* 0x0000000b08007986 */ /* 0x000fe2000c101906 */
[----:B------:R-:W-:Y:S05]  /*0360*/  EXIT ;  /* 0x000000000000794d */ /* 0x000fea0003800000 */
.L_x_3:
[----:B------:R-:W-:Y:S05]  /*0370*/  BSYNC.RECONVERGENT B0 ;  /* 0x0000000000007941 */ /* 0x000fea0003800200 */
.L_x_1:
[----:B------:R-:W-:Y:S02]  /*0380*/  ISETP.NE.AND P0, PT, R6, RZ, !P0 ;  /* 0x000000ff0600720c */ /* 0x000fe40004705270 */
[----:B------:R-:W-:Y:S02]  /*0390*/  ISETP.NE.AND P1, PT, R4, UR4, PT ;  /* 0x0000000404007c0c */ /* 0x000fe4000bf25270 */
[----:B------:R-:W-:-:S04]  /*03a0*/  ISETP.NE.AND P0, PT, R6, UR4, P0 ;  /* 0x0000000406007c0c */ /* 0x000fc80008705270 */
[----:B------:R-:W-:-:S13]  /*03b0*/  ISETP.NE.AND P0, PT, R4, RZ, P0 ;  /* 0x000000ff0400720c */ /* 0x000fda0000705270 */
[----:B------:R-:W-:Y:S05]  /*03c0*/  @P0 EXIT P1 ;  /* 0x000000000000094d */ /* 0x000fea0000800000 */
[----:B------:R-:W0:Y:S08]  /*03d0*/  LDC.64 R2, c[0x0][0x380] ;  /* 0x0000e000ff027b82 */ /* 0x000e300000000a00 */
[----:B------:R-:W1:Y:S01]  /*03e0*/  LDC.64 R4, c[0x0][0x388] ;  /* 0x0000e200ff047b82 */ /* 0x000e620000000a00 */
[----:B0-----:R-:W-:-:S06]  /*03f0*/  IMAD.WIDE R2, R0, 0x4, R2 ;  /* 0x0000000400027825 */ /* 0x001fcc00078e0202 */
[----:B------:R-:W2:Y:S01]  /*0400*/  LDG.E R3, desc[UR6][R2.64] ;  /* 0x0000000602037981 */ /* 0x000ea2000c1e1900 */
[----:B-1----:R-:W-:-:S05]  /*0410*/  IMAD.WIDE R4, R0, 0x4, R4 ;  /* 0x0000000400047825 */ /* 0x002fca00078e0204 */
[----:B--2---:R-:W-:Y:S01]  /*0420*/  STG.E desc[UR6][R4.64], R3 ;  /* 0x0000000304007986 */ /* 0x004fe2000c101906 */
[----:B------:R-:W-:Y:S05]  /*0430*/  EXIT ;  /* 0x000000000000794d */ /* 0x000fea0003800000 */
.L_x_4:
        /* <DEDUP_REMOVED lines=12> */
.L_x_6:


//--------------------- .nv.shared._Z16reduction_kernelPfS_S_i --------------------------
	.section	.nv.shared._Z16reduction_kernelPfS_S_i,"aw",@nobits
	.sectionflags	@""
	.align	4
.nv.shared._Z16reduction_kernelPfS_S_i:
	.zero		2048


//--------------------- .nv.shared.reserved.0     --------------------------
	.section	.nv.shared.reserved.0,"aw",@nobits
	.weak		__nv_reservedSMEM_offset_0_alias
	.size		__nv_reservedSMEM_offset_0_alias, 0, 64
	.other		__nv_reservedSMEM_offset_0_alias,@"STO_CUDA_RESERVED_SHARED STV_DEFAULT"
__nv_reservedSMEM_offset_0_alias:
	.zero		0
	.zero		64


//--------------------- .nv.constant0._Z16reduction_kernelPfS_S_i --------------------------
	.section	.nv.constant0._Z16reduction_kernelPfS_S_i,"a",@progbits
	.sectionflags	@""
	.align	4
.nv.constant0._Z16reduction_kernelPfS_S_i:
	.zero		924


//--------------------- .nv.constant0._Z21jacobi_compute_kernelPfS_iPb --------------------------
	.section	.nv.constant0._Z21jacobi_compute_kernelPfS_iPb,"a",@progbits
	.sectionflags	@""
	.align	4
.nv.constant0._Z21jacobi_compute_kernelPfS_iPb:
	.zero		928


//--------------------- SYMBOLS --------------------------

	.type		.nv.reservedSmem.offset0,@object
	.size		.nv.reservedSmem.offset0,0x4
	.type		.nv.reservedSmem.cap,@object
	.size		.nv.reservedSmem.cap,0x4
